//
// Generated by NVIDIA NVVM Compiler
//
// Compiler Build ID: CL-36424714
// Cuda compilation tools, release 13.0, V13.0.88
// Based on NVVM 20.0.0
//

.version 9.0
.target sm_100
.address_size 64

	// .globl	_Z12transpose_v1PfS_ii
// _ZZ12transpose_v2ILi8ELi32EEvPfS0_iiE4tile has been demoted

.visible .entry _Z12transpose_v1PfS_ii(
	.param .u64 .ptr .align 1 _Z12transpose_v1PfS_ii_param_0,
	.param .u64 .ptr .align 1 _Z12transpose_v1PfS_ii_param_1,
	.param .u32 _Z12transpose_v1PfS_ii_param_2,
	.param .u32 _Z12transpose_v1PfS_ii_param_3
)
{
	.reg .pred 	%p<4>;
	.reg .b32 	%r<15>;
	.reg .b32 	%f<2>;
	.reg .b64 	%rd<9>;

	ld.param.u64 	%rd1, [_Z12transpose_v1PfS_ii_param_0];
	ld.param.u64 	%rd2, [_Z12transpose_v1PfS_ii_param_1];
	ld.param.u32 	%r3, [_Z12transpose_v1PfS_ii_param_2];
	ld.param.u32 	%r5, [_Z12transpose_v1PfS_ii_param_3];
	mov.u32 	%r6, %tid.x;
	mov.u32 	%r7, %ctaid.x;
	mov.u32 	%r8, %ntid.x;
	mad.lo.s32 	%r1, %r7, %r8, %r6;
	mov.u32 	%r9, %tid.y;
	mov.u32 	%r10, %ctaid.y;
	mov.u32 	%r11, %ntid.y;
	mad.lo.s32 	%r12, %r10, %r11, %r9;
	setp.ge.s32 	%p1, %r1, %r3;
	setp.ge.s32 	%p2, %r12, %r5;
	or.pred  	%p3, %p1, %p2;
	@%p3 bra 	$L__BB0_2;
	cvta.to.global.u64 	%rd3, %rd2;
	cvta.to.global.u64 	%rd4, %rd1;
	mad.lo.s32 	%r13, %r3, %r12, %r1;
	mul.wide.s32 	%rd5, %r13, 4;
	add.s64 	%rd6, %rd3, %rd5;
	ld.global.f32 	%f1, [%rd6];
	mad.lo.s32 	%r14, %r5, %r1, %r12;
	mul.wide.s32 	%rd7, %r14, 4;
	add.s64 	%rd8, %rd4, %rd7;
	st.global.f32 	[%rd8], %f1;
$L__BB0_2:
	ret;

}
	// .globl	_Z12transpose_v2ILi8ELi32EEvPfS0_ii
.visible .entry _Z12transpose_v2ILi8ELi32EEvPfS0_ii(
	.param .u64 .ptr .align 1 _Z12transpose_v2ILi8ELi32EEvPfS0_ii_param_0,
	.param .u64 .ptr .align 1 _Z12transpose_v2ILi8ELi32EEvPfS0_ii_param_1,
	.param .u32 _Z12transpose_v2ILi8ELi32EEvPfS0_ii_param_2,
	.param .u32 _Z12transpose_v2ILi8ELi32EEvPfS0_ii_param_3
)
{
	.reg .pred 	%p<7>;
	.reg .b32 	%r<33>;
	.reg .b32 	%f<3>;
	.reg .b64 	%rd<9>;
	// demoted variable
	.shared .align 4 .b8 _ZZ12transpose_v2ILi8ELi32EEvPfS0_iiE4tile[1024];
	ld.param.u64 	%rd1, [_Z12transpose_v2ILi8ELi32EEvPfS0_ii_param_0];
	ld.param.u64 	%rd2, [_Z12transpose_v2ILi8ELi32EEvPfS0_ii_param_1];
	ld.param.u32 	%r8, [_Z12transpose_v2ILi8ELi32EEvPfS0_ii_param_2];
	ld.param.u32 	%r10, [_Z12transpose_v2ILi8ELi32EEvPfS0_ii_param_3];
	mov.u32 	%r1, %tid.x;
	mov.u32 	%r11, %ctaid.x;
	mov.u32 	%r12, %ntid.x;
	mul.lo.s32 	%r13, %r11, %r12;
	add.s32 	%r14, %r13, %r1;
	mov.u32 	%r2, %tid.y;
	mov.u32 	%r15, %ctaid.y;
	mov.u32 	%r16, %ntid.y;
	mul.lo.s32 	%r17, %r15, %r16;
	add.s32 	%r18, %r17, %r2;
	mad.lo.s32 	%r3, %r8, %r18, %r14;
	mad.lo.s32 	%r20, %r2, %r12, %r1;
	div.u32 	%r4, %r20, %r16;
	mul.lo.s32 	%r21, %r4, %r16;
	sub.s32 	%r5, %r20, %r21;
	add.s32 	%r6, %r5, %r17;
	add.s32 	%r7, %r4, %r13;
	setp.ge.s32 	%p1, %r14, %r8;
	setp.ge.s32 	%p2, %r18, %r10;
	or.pred  	%p3, %p1, %p2;
	@%p3 bra 	$L__BB1_2;
	cvta.to.global.u64 	%rd3, %rd2;
	mul.wide.s32 	%rd4, %r3, 4;
	add.s64 	%rd5, %rd3, %rd4;
	ld.global.f32 	%f1, [%rd5];
	shl.b32 	%r22, %r2, 5;
	mov.u32 	%r23, _ZZ12transpose_v2ILi8ELi32EEvPfS0_iiE4tile;
	add.s32 	%r24, %r23, %r22;
	shl.b32 	%r25, %r1, 2;
	add.s32 	%r26, %r24, %r25;
	st.shared.f32 	[%r26], %f1;
$L__BB1_2:
	bar.sync 	0;
	setp.ge.s32 	%p4, %r6, %r10;
	setp.ge.s32 	%p5, %r7, %r8;
	or.pred  	%p6, %p4, %p5;
	@%p6 bra 	$L__BB1_4;
	shl.b32 	%r27, %r5, 5;
	mov.u32 	%r28, _ZZ12transpose_v2ILi8ELi32EEvPfS0_iiE4tile;
	add.s32 	%r29, %r28, %r27;
	shl.b32 	%r30, %r4, 2;
	add.s32 	%r31, %r29, %r30;
	ld.shared.f32 	%f2, [%r31];
	mad.lo.s32 	%r32, %r7, %r10, %r6;
	cvta.to.global.u64 	%rd6, %rd1;
	mul.wide.s32 	%rd7, %r32, 4;
	add.s64 	%rd8, %rd6, %rd7;
	st.global.f32 	[%rd8], %f2;
$L__BB1_4:
	ret;

}


// ===== COMPILED SASS (sm_100) =====

	.target	sm_100

	.elftype	@"ET_EXEC"


//--------------------- .note.nv.tkinfo           --------------------------
	.section	.note.nv.tkinfo,"",@"SHT_NOTE"
	.sectionflags	@"SHF_NOTE_NV_TKINFO"
	.tkinfo
        /*0018*/ 	.word	0x00000002
        /*0030*/ 	.string	""
        /*0030*/ 	.string	"ptxas"
        /*0030*/ 	.string	"Cuda compilation tools, release 13.0, V13.0.88"
        /*0030*/ 	.string	"Build cuda_13.0.r13.0/compiler.36424714_0"
        /*0030*/ 	.string	"-arch sm_100 -m 64 "



//--------------------- .note.nv.cuinfo           --------------------------
	.section	.note.nv.cuinfo,"",@"SHT_NOTE"
	.sectionflags	@"SHF_NOTE_NV_CUINFO"
        /*0018*/ 	.short	0x0002
        /*001a*/ 	.short	0x0064
        /*001c*/ 	.short	0x0082
	.zero		2


//--------------------- .nv.info                  --------------------------
	.section	.nv.info,"",@"SHT_CUDA_INFO"
	.align	4


	//----- nvinfo : EIATTR_REGCOUNT
	.align		4
        /*0000*/ 	.byte	0x04, 0x2f
        /*0002*/ 	.short	(.L_1 - .L_0)
	.align		4
.L_0:
        /*0004*/ 	.word	index@(_Z12transpose_v1PfS_ii)
        /*0008*/ 	.word	0x0000000a


	//----- nvinfo : EIATTR_FRAME_SIZE
	.align		4
.L_1:
        /*000c*/ 	.byte	0x04, 0x11
        /*000e*/ 	.short	(.L_3 - .L_2)
	.align		4
.L_2:
        /*0010*/ 	.word	index@(_Z12transpose_v1PfS_ii)
        /*0014*/ 	.word	0x00000000


	//----- nvinfo : EIATTR_REGCOUNT
	.align		4
.L_3:
        /*0018*/ 	.byte	0x04, 0x2f
        /*001a*/ 	.short	(.L_5 - .L_4)
	.align		4
.L_4:
        /*001c*/ 	.word	index@(_Z12transpose_v2ILi8ELi32EEvPfS0_ii)
        /*0020*/ 	.word	0x00000010


	//----- nvinfo : EIATTR_FRAME_SIZE
	.align		4
.L_5:
        /*0024*/ 	.byte	0x04, 0x11
        /*0026*/ 	.short	(.L_7 - .L_6)
	.align		4
.L_6:
        /*0028*/ 	.word	index@(_Z12transpose_v2ILi8ELi32EEvPfS0_ii)
        /*002c*/ 	.word	0x00000000


	//----- nvinfo : EIATTR_MIN_STACK_SIZE
	.align		4
.L_7:
        /*0030*/ 	.byte	0x04, 0x12
        /*0032*/ 	.short	(.L_9 - .L_8)
	.align		4
.L_8:
        /*0034*/ 	.word	index@(_Z12transpose_v2ILi8ELi32EEvPfS0_ii)
        /*0038*/ 	.word	0x00000000


	//----- nvinfo : EIATTR_MIN_STACK_SIZE
	.align		4
.L_9:
        /*003c*/ 	.byte	0x04, 0x12
        /*003e*/ 	.short	(.L_11 - .L_10)
	.align		4
.L_10:
        /*0040*/ 	.word	index@(_Z12transpose_v1PfS_ii)
        /*0044*/ 	.word	0x00000000
.L_11:


//--------------------- .nv.compat                --------------------------
	.section	.nv.compat,"",@"SHT_CUDA_COMPAT_INFO"
	.align	4
        /*0000*/ 	.byte	0x02, 0x09, 0x00, 0x00, 0x02, 0x02, 0x01, 0x00, 0x02, 0x05, 0x05, 0x00, 0x03, 0x07, 0x01, 0x01
        /*0010*/ 	.byte	0x02, 0x03, 0x00, 0x00, 0x02, 0x06, 0x01, 0x00, 0x04, 0x0b, 0x08, 0x00, 0x09, 0x00, 0x00, 0x00
        /*0020*/ 	.byte	0x00, 0x00, 0x00, 0x00


//--------------------- .nv.info._Z12transpose_v2ILi8ELi32EEvPfS0_ii --------------------------
	.section	.nv.info._Z12transpose_v2ILi8ELi32EEvPfS0_ii,"",@"SHT_CUDA_INFO"
	.sectionflags	@""
	.align	4


	//----- nvinfo : EIATTR_CUDA_API_VERSION
	.align		4
        /*0000*/ 	.byte	0x04, 0x37
        /*0002*/ 	.short	(.L_13 - .L_12)
.L_12:
        /*0004*/ 	.word	0x00000082


	//----- nvinfo : EIATTR_KPARAM_INFO
	.align		4
.L_13:
        /*0008*/ 	.byte	0x04, 0x17
        /*000a*/ 	.short	(.L_15 - .L_14)
.L_14:
        /*000c*/ 	.word	0x00000000
        /*0010*/ 	.short	0x0003
        /*0012*/ 	.short	0x0014
        /*0014*/ 	.byte	0x00, 0xf0, 0x11, 0x00


	//----- nvinfo : EIATTR_KPARAM_INFO
	.align		4
.L_15:
        /*0018*/ 	.byte	0x04, 0x17
        /*001a*/ 	.short	(.L_17 - .L_16)
.L_16:
        /*001c*/ 	.word	0x00000000
        /*0020*/ 	.short	0x0002
        /*0022*/ 	.short	0x0010
        /*0024*/ 	.byte	0x00, 0xf0, 0x11, 0x00


	//----- nvinfo : EIATTR_KPARAM_INFO
	.align		4
.L_17:
        /*0028*/ 	.byte	0x04, 0x17
        /*002a*/ 	.short	(.L_19 - .L_18)
.L_18:
        /*002c*/ 	.word	0x00000000
        /*0030*/ 	.short	0x0001
        /*0032*/ 	.short	0x0008
        /*0034*/ 	.byte	0x00, 0xf5, 0x21, 0x00


	//----- nvinfo : EIATTR_KPARAM_INFO
	.align		4
.L_19:
        /*0038*/ 	.byte	0x04, 0x17
        /*003a*/ 	.short	(.L_21 - .L_20)
.L_20:
        /*003c*/ 	.word	0x00000000
        /*0040*/ 	.short	0x0000
        /*0042*/ 	.short	0x0000
        /*0044*/ 	.byte	0x00, 0xf5, 0x21, 0x00


	//----- nvinfo : EIATTR_SPARSE_MMA_MASK
	.align		4
.L_21:
        /*0048*/ 	.byte	0x03, 0x50
        /*004a*/ 	.short	0x0000


	//----- nvinfo : EIATTR_MAXREG_COUNT
	.align		4
        /*004c*/ 	.byte	0x03, 0x1b
        /*004e*/ 	.short	0x00ff


	//----- nvinfo : EIATTR_NUM_BARRIERS
	.align		4
        /*0050*/ 	.byte	0x02, 0x4c
        /*0052*/ 	.byte	0x01
	.zero		1


	//----- nvinfo : EIATTR_MERCURY_ISA_VERSION
	.align		4
        /*0054*/ 	.byte	0x03, 0x5f
        /*0056*/ 	.short	0x0101


	//----- nvinfo : EIATTR_VRC_CTA_INIT_COUNT
	.align		4
        /*0058*/ 	.byte	0x02, 0x4a
	.zero		1
	.zero		1


	//----- nvinfo : EIATTR_EXIT_INSTR_OFFSETS
	.align		4
        /*005c*/ 	.byte	0x04, 0x1c
        /*005e*/ 	.short	(.L_23 - .L_22)


	//   ....[0]....
.L_22:
        /*0060*/ 	.word	0x00000310


	//   ....[1]....
        /*0064*/ 	.word	0x000003c0


	//----- nvinfo : EIATTR_CBANK_PARAM_SIZE
	.align		4
.L_23:
        /*0068*/ 	.byte	0x03, 0x19
        /*006a*/ 	.short	0x0018


	//----- nvinfo : EIATTR_PARAM_CBANK
	.align		4
        /*006c*/ 	.byte	0x04, 0x0a
        /*006e*/ 	.short	(.L_25 - .L_24)
	.align		4
.L_24:
        /*0070*/ 	.word	index@(.nv.constant0._Z12transpose_v2ILi8ELi32EEvPfS0_ii)
        /*0074*/ 	.short	0x0380
        /*0076*/ 	.short	0x0018


	//----- nvinfo : EIATTR_SW_WAR
	.align		4
.L_25:
        /*0078*/ 	.byte	0x04, 0x36
        /*007a*/ 	.short	(.L_27 - .L_26)
.L_26:
        /*007c*/ 	.word	0x00000008
.L_27:


//--------------------- .nv.info._Z12transpose_v1PfS_ii --------------------------
	.section	.nv.info._Z12transpose_v1PfS_ii,"",@"SHT_CUDA_INFO"
	.sectionflags	@""
	.align	4


	//----- nvinfo : EIATTR_CUDA_API_VERSION
	.align		4
        /*0000*/ 	.byte	0x04, 0x37
        /*0002*/ 	.short	(.L_29 - .L_28)
.L_28:
        /*0004*/ 	.word	0x00000082


	//----- nvinfo : EIATTR_KPARAM_INFO
	.align		4
.L_29:
        /*0008*/ 	.byte	0x04, 0x17
        /*000a*/ 	.short	(.L_31 - .L_30)
.L_30:
        /*000c*/ 	.word	0x00000000
        /*0010*/ 	.short	0x0003
        /*0012*/ 	.short	0x0014
        /*0014*/ 	.byte	0x00, 0xf0, 0x11, 0x00


	//----- nvinfo : EIATTR_KPARAM_INFO
	.align		4
.L_31:
        /*0018*/ 	.byte	0x04, 0x17
        /*001a*/ 	.short	(.L_33 - .L_32)
.L_32:
        /*001c*/ 	.word	0x00000000
        /*0020*/ 	.short	0x0002
        /*0022*/ 	.short	0x0010
        /*0024*/ 	.byte	0x00, 0xf0, 0x11, 0x00


	//----- nvinfo : EIATTR_KPARAM_INFO
	.align		4
.L_33:
        /*0028*/ 	.byte	0x04, 0x17
        /*002a*/ 	.short	(.L_35 - .L_34)
.L_34:
        /*002c*/ 	.word	0x00000000
        /*0030*/ 	.short	0x0001
        /*0032*/ 	.short	0x0008
        /*0034*/ 	.byte	0x00, 0xf5, 0x21, 0x00


	//----- nvinfo : EIATTR_KPARAM_INFO
	.align		4
.L_35:
        /*0038*/ 	.byte	0x04, 0x17
        /*003a*/ 	.short	(.L_37 - .L_36)
.L_36:
        /*003c*/ 	.word	0x00000000
        /*0040*/ 	.short	0x0000
        /*0042*/ 	.short	0x0000
        /*0044*/ 	.byte	0x00, 0xf5, 0x21, 0x00


	//----- nvinfo : EIATTR_SPARSE_MMA_MASK
	.align		4
.L_37:
        /*0048*/ 	.byte	0x03, 0x50
        /*004a*/ 	.short	0x0000


	//----- nvinfo : EIATTR_MAXREG_COUNT
	.align		4
        /*004c*/ 	.byte	0x03, 0x1b
        /*004e*/ 	.short	0x00ff


	//----- nvinfo : EIATTR_MERCURY_ISA_VERSION
	.align		4
        /*0050*/ 	.byte	0x03, 0x5f
        /*0052*/ 	.short	0x0101


	//----- nvinfo : EIATTR_VRC_CTA_INIT_COUNT
	.align		4
        /*0054*/ 	.byte	0x02, 0x4a
	.zero		1
	.zero		1


	//----- nvinfo : EIATTR_EXIT_INSTR_OFFSETS
	.align		4
        /*0058*/ 	.byte	0x04, 0x1c
        /*005a*/ 	.short	(.L_39 - .L_38)


	//   ....[0]....
.L_38:
        /*005c*/ 	.word	0x000000c0


	//   ....[1]....
        /*0060*/ 	.word	0x00000160


	//----- nvinfo : EIATTR_CBANK_PARAM_SIZE
	.align		4
.L_39:
        /*0064*/ 	.byte	0x03, 0x19
        /*0066*/ 	.short	0x0018


	//----- nvinfo : EIATTR_PARAM_CBANK
	.align		4
        /*0068*/ 	.byte	0x04, 0x0a
        /*006a*/ 	.short	(.L_41 - .L_40)
	.align		4
.L_40:
        /*006c*/ 	.word	index@(.nv.constant0._Z12transpose_v1PfS_ii)
        /*0070*/ 	.short	0x0380
        /*0072*/ 	.short	0x0018


	//----- nvinfo : EIATTR_SW_WAR
	.align		4
.L_41:
        /*0074*/ 	.byte	0x04, 0x36
        /*0076*/ 	.short	(.L_43 - .L_42)
.L_42:
        /*0078*/ 	.word	0x00000008
.L_43:


//--------------------- .nv.callgraph             --------------------------
	.section	.nv.callgraph,"",@"SHT_CUDA_CALLGRAPH"
	.align	4
	.sectionentsize	8
	.align		4
        /*0000*/ 	.word	0x00000000
	.align		4
        /*0004*/ 	.word	0xffffffff
	.align		4
        /*0008*/ 	.word	0x00000000
	.align		4
        /*000c*/ 	.word	0xfffffffe
	.align		4
        /*0010*/ 	.word	0x00000000
	.align		4
        /*0014*/ 	.word	0xfffffffd
	.align		4
        /*0018*/ 	.word	0x00000000
	.align		4
        /*001c*/ 	.word	0xfffffffc


//--------------------- .text._Z12transpose_v2ILi8ELi32EEvPfS0_ii --------------------------
	.section	.text._Z12transpose_v2ILi8ELi32EEvPfS0_ii,"ax",@progbits
	.align	128
        .global         _Z12transpose_v2ILi8ELi32EEvPfS0_ii
        .type           _Z12transpose_v2ILi8ELi32EEvPfS0_ii,@function
        .size           _Z12transpose_v2ILi8ELi32EEvPfS0_ii,(.L_x_2 - _Z12transpose_v2ILi8ELi32EEvPfS0_ii)
        .other          _Z12transpose_v2ILi8ELi32EEvPfS0_ii,@"STO_CUDA_ENTRY STV_DEFAULT"
_Z12transpose_v2ILi8ELi32EEvPfS0_ii:
.text._Z12transpose_v2ILi8ELi32EEvPfS0_ii:
[----:B------:R-:W-:Y:S01]  /*0000*/  LDC R1, c[0x0][0x37c] ;  /* 0x0000df00ff017b82 */ /* 0x000fe20000000800 */
[----:B------:R-:W0:Y:S07]  /*0010*/  S2R R3, SR_TID.Y ;  /* 0x0000000000037919 */ /* 0x000e2e0000002200 */
[----:B------:R-:W1:Y:S01]  /*0020*/  LDC R13, c[0x0][0x360] ;  /* 0x0000d800ff0d7b82 */ /* 0x000e620000000800 */
[----:B------:R-:W2:Y:S01]  /*0030*/  LDCU.64 UR8, c[0x0][0x390] ;  /* 0x00007200ff0877ac */ /* 0x000ea20008000a00 */
[----:B------:R-:W1:Y:S01]  /*0040*/  S2R R0, SR_TID.X ;  /* 0x0000000000007919 */ /* 0x000e620000002100 */
[----:B------:R-:W3:Y:S05]  /*0050*/  LDCU.64 UR6, c[0x0][0x358] ;  /* 0x00006b00ff0677ac */ /* 0x000eea0008000a00 */
[----:B------:R-:W0:Y:S08]  /*0060*/  S2UR UR5, SR_CTAID.Y ;  /* 0x00000000000579c3 */ /* 0x000e300000002600 */
[----:B------:R-:W0:Y:S08]  /*0070*/  LDC R2, c[0x0][0x364] ;  /* 0x0000d900ff027b82 */ /* 0x000e300000000800 */
[----:B------:R-:W1:Y:S01]  /*0080*/  S2UR UR4, SR_CTAID.X ;  /* 0x00000000000479c3 */ /* 0x000e620000002500 */
[----:B0-----:R-:W-:-:S05]  /*0090*/  IMAD R7, R2, UR5, R3 ;  /* 0x0000000502077c24 */ /* 0x001fca000f8e0203 */
[----:B--2---:R-:W-:Y:S01]  /*00a0*/  ISETP.GE.AND P0, PT, R7, UR9, PT ;  /* 0x0000000907007c0c */ /* 0x004fe2000bf06270 */
[----:B-1----:R-:W-:-:S04]  /*00b0*/  IMAD R6, R13, UR4, R0 ;  /* 0x000000040d067c24 */ /* 0x002fc8000f8e0200 */
[----:B------:R-:W-:Y:S01]  /*00c0*/  IMAD R7, R7, UR8, R6 ;  /* 0x0000000807077c24 */ /* 0x000fe2000f8e0206 */
[----:B------:R-:W-:-:S13]  /*00d0*/  ISETP.GE.OR P0, PT, R6, UR8, P0 ;  /* 0x0000000806007c0c */ /* 0x000fda0008706670 */
[----:B------:R-:W0:Y:S02]  /*00e0*/  @!P0 LDC.64 R4, c[0x0][0x388] ;  /* 0x0000e200ff048b82 */ /* 0x000e240000000a00 */
[----:B0-----:R-:W-:-:S05]  /*00f0*/  @!P0 IMAD.WIDE R4, R7, 0x4, R4 ;  /* 0x0000000407048825 */ /* 0x001fca00078e0204 */
[----:B---3--:R0:W2:Y:S01]  /*0100*/  @!P0 LDG.E R9, desc[UR6][R4.64] ;  /* 0x0000000604098981 */ /* 0x0080a2000c1e1900 */
[----:B------:R-:W1:Y:S01]  /*0110*/  I2F.U32.RP R8, R2 ;  /* 0x0000000200087306 */ /* 0x000e620000209000 */
[----:B------:R-:W-:-:S07]  /*0120*/  ISETP.NE.U32.AND P3, PT, R2, RZ, PT ;  /* 0x000000ff0200720c */ /* 0x000fce0003f65070 */
[----:B-1----:R-:W1:Y:S02]  /*0130*/  MUFU.RCP R8, R8 ;  /* 0x0000000800087308 */ /* 0x002e640000001000 */
[----:B-1----:R-:W-:-:S06]  /*0140*/  IADD3 R6, PT, PT, R8, 0xffffffe, RZ ;  /* 0x0ffffffe08067810 */ /* 0x002fcc0007ffe0ff */
[----:B------:R1:W3:Y:S02]  /*0150*/  F2I.FTZ.U32.TRUNC.NTZ R7, R6 ;  /* 0x0000000600077305 */ /* 0x0002e4000021f000 */
[----:B-1----:R-:W-:Y:S02]  /*0160*/  HFMA2 R6, -RZ, RZ, 0, 0 ;  /* 0x00000000ff067431 */ /* 0x002fe400000001ff */
[----:B---3--:R-:W-:-:S04]  /*0170*/  IMAD.MOV R11, RZ, RZ, -R7 ;  /* 0x000000ffff0b7224 */ /* 0x008fc800078e0a07 */
[----:B------:R-:W-:-:S04]  /*0180*/  IMAD R11, R11, R2, RZ ;  /* 0x000000020b0b7224 */ /* 0x000fc800078e02ff */
[----:B------:R-:W-:Y:S02]  /*0190*/  IMAD.HI.U32 R10, R7, R11, R6 ;  /* 0x0000000b070a7227 */ /* 0x000fe400078e0006 */
[----:B------:R-:W1:Y:S02]  /*01a0*/  @!P0 S2R R11, SR_CgaCtaId ;  /* 0x00000000000b8919 */ /* 0x000e640000008800 */
[----:B------:R-:W-:-:S04]  /*01b0*/  IMAD R7, R13, R3, R0 ;  /* 0x000000030d077224 */ /* 0x000fc800078e0200 */
[----:B------:R-:W-:-:S04]  /*01c0*/  IMAD.HI.U32 R10, R10, R7, RZ ;  /* 0x000000070a0a7227 */ /* 0x000fc800078e00ff */
[----:B0-----:R-:W-:-:S04]  /*01d0*/  IMAD.MOV R5, RZ, RZ, -R10 ;  /* 0x000000ffff057224 */ /* 0x001fc800078e0a0a */
[----:B------:R-:W-:-:S05]  /*01e0*/  IMAD R5, R2, R5, R7 ;  /* 0x0000000502057224 */ /* 0x000fca00078e0207 */
[----:B------:R-:W-:-:S13]  /*01f0*/  ISETP.GE.U32.AND P1, PT, R5, R2, PT ;  /* 0x000000020500720c */ /* 0x000fda0003f26070 */
[----:B------:R-:W-:Y:S01]  /*0200*/  @P1 IADD3 R5, PT, PT, R5, -R2, RZ ;  /* 0x8000000205051210 */ /* 0x000fe20007ffe0ff */
[----:B------:R-:W-:-:S03]  /*0210*/  @P1 VIADD R10, R10, 0x1 ;  /* 0x000000010a0a1836 */ /* 0x000fc60000000000 */
[----:B------:R-:W-:-:S13]  /*0220*/  ISETP.GE.U32.AND P2, PT, R5, R2, PT ;  /* 0x000000020500720c */ /* 0x000fda0003f46070 */
[----:B------:R-:W-:Y:S02]  /*0230*/  @P2 IADD3 R10, PT, PT, R10, 0x1, RZ ;  /* 0x000000010a0a2810 */ /* 0x000fe40007ffe0ff */
[----:B------:R-:W-:-:S04]  /*0240*/  @!P3 LOP3.LUT R10, RZ, R2, RZ, 0x33, !PT ;  /* 0x00000002ff0ab212 */ /* 0x000fc800078e33ff */
[----:B------:R-:W-:Y:S01]  /*0250*/  IADD3 R4, PT, PT, -R10, RZ, RZ ;  /* 0x000000ff0a047210 */ /* 0x000fe20007ffe1ff */
[----:B------:R-:W-:-:S04]  /*0260*/  IMAD R5, R13, UR4, R10 ;  /* 0x000000040d057c24 */ /* 0x000fc8000f8e020a */
[C---:B------:R-:W-:Y:S01]  /*0270*/  IMAD R7, R2.reuse, R4, R7 ;  /* 0x0000000402077224 */ /* 0x040fe200078e0207 */
[----:B------:R-:W-:Y:S02]  /*0280*/  @!P0 MOV R4, 0x400 ;  /* 0x0000040000048802 */ /* 0x000fe40000000f00 */
[----:B------:R-:W-:Y:S02]  /*0290*/  ISETP.GE.AND P1, PT, R5, UR8, PT ;  /* 0x0000000805007c0c */ /* 0x000fe4000bf26270 */
[----:B-1----:R-:W-:Y:S01]  /*02a0*/  @!P0 LEA R6, R11, R4, 0x18 ;  /* 0x000000040b068211 */ /* 0x002fe200078ec0ff */
[----:B------:R-:W-:-:S04]  /*02b0*/  IMAD R4, R2, UR5, R7 ;  /* 0x0000000502047c24 */ /* 0x000fc8000f8e0207 */
[----:B------:R-:W-:Y:S01]  /*02c0*/  @!P0 IMAD R3, R3, 0x20, R6 ;  /* 0x0000002003038824 */ /* 0x000fe200078e0206 */
[----:B------:R-:W-:-:S04]  /*02d0*/  ISETP.GE.OR P1, PT, R4, UR9, P1 ;  /* 0x0000000904007c0c */ /* 0x000fc80008f26670 */
[----:B------:R-:W-:-:S05]  /*02e0*/  @!P0 LEA R0, R0, R3, 0x2 ;  /* 0x0000000300008211 */ /* 0x000fca00078e10ff */
[----:B--2---:R0:W-:Y:S01]  /*02f0*/  @!P0 STS [R0], R9 ;  /* 0x0000000900008388 */ /* 0x0041e20000000800 */
[----:B------:R-:W-:Y:S06]  /*0300*/  BAR.SYNC.DEFER_BLOCKING 0x0 ;  /* 0x0000000000007b1d */ /* 0x000fec0000010000 */
[----:B------:R-:W-:Y:S05]  /*0310*/  @P1 EXIT ;  /* 0x000000000000194d */ /* 0x000fea0003800000 */
[----:B------:R-:W1:Y:S01]  /*0320*/  S2UR UR5, SR_CgaCtaId ;  /* 0x00000000000579c3 */ /* 0x000e620000008800 */
[----:B------:R-:W-:Y:S01]  /*0330*/  UMOV UR4, 0x400 ;  /* 0x0000040000047882 */ /* 0x000fe20000000000 */
[----:B------:R-:W-:-:S06]  /*0340*/  IMAD R5, R5, UR9, R4 ;  /* 0x0000000905057c24 */ /* 0x000fcc000f8e0204 */
[----:B------:R-:W2:Y:S01]  /*0350*/  LDC.64 R2, c[0x0][0x380] ;  /* 0x0000e000ff027b82 */ /* 0x000ea20000000a00 */
[----:B-1----:R-:W-:-:S06]  /*0360*/  ULEA UR4, UR5, UR4, 0x18 ;  /* 0x0000000405047291 */ /* 0x002fcc000f8ec0ff */
[----:B------:R-:W-:Y:S01]  /*0370*/  LEA R7, R7, UR4, 0x5 ;  /* 0x0000000407077c11 */ /* 0x000fe2000f8e28ff */
[----:B--2---:R-:W-:-:S03]  /*0380*/  IMAD.WIDE R2, R5, 0x4, R2 ;  /* 0x0000000405027825 */ /* 0x004fc600078e0202 */
[----:B------:R-:W-:-:S06]  /*0390*/  LEA R7, R10, R7, 0x2 ;  /* 0x000000070a077211 */ /* 0x000fcc00078e10ff */
[----:B------:R-:W1:Y:S04]  /*03a0*/  LDS R7, [R7] ;  /* 0x0000000007077984 */ /* 0x000e680000000800 */
[----:B-1----:R-:W-:Y:S01]  /*03b0*/  STG.E desc[UR6][R2.64], R7 ;  /* 0x0000000702007986 */ /* 0x002fe2000c101906 */
[----:B------:R-:W-:Y:S05]  /*03c0*/  EXIT ;  /* 0x000000000000794d */ /* 0x000fea0003800000 */
.L_x_0:
[----:B------:R-:W-:-:S00]  /*03d0*/  BRA `(.L_x_0) ;  /* 0xfffffffc00fc7947 */ /* 0x000fc0000383ffff */
[----:B------:R-:W-:-:S00]  /*03e0*/  NOP ;  /* 0x0000000000007918 */ /* 0x000fc00000000000 */
        /* <DEDUP_REMOVED lines=9> */
.L_x_2:


//--------------------- .text._Z12transpose_v1PfS_ii --------------------------
	.section	.text._Z12transpose_v1PfS_ii,"ax",@progbits
	.align	128
        .global         _Z12transpose_v1PfS_ii
        .type           _Z12transpose_v1PfS_ii,@function
        .size           _Z12transpose_v1PfS_ii,(.L_x_3 - _Z12transpose_v1PfS_ii)
        .other          _Z12transpose_v1PfS_ii,@"STO_CUDA_ENTRY STV_DEFAULT"
_Z12transpose_v1PfS_ii:
.text._Z12transpose_v1PfS_ii:
[----:B------:R-:W-:Y:S01]  /*0000*/  LDC R1, c[0x0][0x37c] ;  /* 0x0000df00ff017b82 */ /* 0x000fe20000000800 */
[----:B------:R-:W0:Y:S07]  /*0010*/  S2R R7, SR_TID.Y ;  /* 0x0000000000077919 */ /* 0x000e2e0000002200 */
[----:B------:R-:W1:Y:S01]  /*0020*/  LDC R3, c[0x0][0x360] ;  /* 0x0000d800ff037b82 */ /* 0x000e620000000800 */
[----:B------:R-:W2:Y:S01]  /*0030*/  LDCU.64 UR6, c[0x0][0x390] ;  /* 0x00007200ff0677ac */ /* 0x000ea20008000a00 */
[----:B------:R-:W1:Y:S06]  /*0040*/  S2R R0, SR_TID.X ;  /* 0x0000000000007919 */ /* 0x000e6c0000002100 */
[----:B------:R-:W0:Y:S08]  /*0050*/  S2UR UR5, SR_CTAID.Y ;  /* 0x00000000000579c3 */ /* 0x000e300000002600 */
[----:B------:R-:W0:Y:S08]  /*0060*/  LDC R2, c[0x0][0x364] ;  /* 0x0000d900ff027b82 */ /* 0x000e300000000800 */
[----:B------:R-:W1:Y:S01]  /*0070*/  S2UR UR4, SR_CTAID.X ;  /* 0x00000000000479c3 */ /* 0x000e620000002500 */
[----:B0-----:R-:W-:-:S05]  /*0080*/  IMAD R7, R2, UR5, R7 ;  /* 0x0000000502077c24 */ /* 0x001fca000f8e0207 */
[----:B--2---:R-:W-:Y:S01]  /*0090*/  ISETP.GE.AND P0, PT, R7, UR7, PT ;  /* 0x0000000707007c0c */ /* 0x004fe2000bf06270 */
[----:B-1----:R-:W-:-:S05]  /*00a0*/  IMAD R0, R3, UR4, R0 ;  /* 0x0000000403007c24 */ /* 0x002fca000f8e0200 */
[----:B------:R-:W-:-:S13]  /*00b0*/  ISETP.GE.OR P0, PT, R0, UR6, P0 ;  /* 0x0000000600007c0c */ /* 0x000fda0008706670 */
[----:B------:R-:W-:Y:S05]  /*00c0*/  @P0 EXIT ;  /* 0x000000000000094d */ /* 0x000fea0003800000 */
[----:B------:R-:W0:Y:S01]  /*00d0*/  LDC.64 R2, c[0x0][0x388] ;  /* 0x0000e200ff027b82 */ /* 0x000e220000000a00 */
[----:B------:R-:W1:Y:S01]  /*00e0*/  LDCU.64 UR4, c[0x0][0x358] ;  /* 0x00006b00ff0477ac */ /* 0x000e620008000a00 */
[----:B------:R-:W-:-:S04]  /*00f0*/  IMAD R5, R7, UR6, R0 ;  /* 0x0000000607057c24 */ /* 0x000fc8000f8e0200 */
[----:B0-----:R-:W-:Y:S02]  /*0100*/  IMAD.WIDE R2, R5, 0x4, R2 ;  /* 0x0000000405027825 */ /* 0x001fe400078e0202 */
[----:B------:R-:W0:Y:S04]  /*0110*/  LDC.64 R4, c[0x0][0x380] ;  /* 0x0000e000ff047b82 */ /* 0x000e280000000a00 */
[----:B-1----:R-:W2:Y:S01]  /*0120*/  LDG.E R3, desc[UR4][R2.64] ;  /* 0x0000000402037981 */ /* 0x002ea2000c1e1900 */
[----:B------:R-:W-:-:S04]  /*0130*/  IMAD R7, R0, UR7, R7 ;  /* 0x0000000700077c24 */ /* 0x000fc8000f8e0207 */
[----:B0-----:R-:W-:-:S05]  /*0140*/  IMAD.WIDE R4, R7, 0x4, R4 ;  /* 0x0000000407047825 */ /* 0x001fca00078e0204 */
[----:B--2---:R-:W-:Y:S01]  /*0150*/  STG.E desc[UR4][R4.64], R3 ;  /* 0x0000000304007986 */ /* 0x004fe2000c101904 */
[----:B------:R-:W-:Y:S05]  /*0160*/  EXIT ;  /* 0x000000000000794d */ /* 0x000fea0003800000 */
.L_x_1:
        /* <DEDUP_REMOVED lines=9> */
.L_x_3:


//--------------------- .nv.shared._Z12transpose_v2ILi8ELi32EEvPfS0_ii --------------------------
	.section	.nv.shared._Z12transpose_v2ILi8ELi32EEvPfS0_ii,"aw",@nobits
	.sectionflags	@""
	.align	4
.nv.shared._Z12transpose_v2ILi8ELi32EEvPfS0_ii:
	.zero		2048


//--------------------- .nv.shared.reserved.0     --------------------------
	.section	.nv.shared.reserved.0,"aw",@nobits
	.weak		__nv_reservedSMEM_offset_0_alias
	.size		__nv_reservedSMEM_offset_0_alias, 0, 64
	.other		__nv_reservedSMEM_offset_0_alias,@"STO_CUDA_RESERVED_SHARED STV_DEFAULT"
__nv_reservedSMEM_offset_0_alias:
	.zero		0
	.zero		64


//--------------------- .nv.constant0._Z12transpose_v2ILi8ELi32EEvPfS0_ii --------------------------
	.section	.nv.constant0._Z12transpose_v2ILi8ELi32EEvPfS0_ii,"a",@progbits
	.sectionflags	@""
	.align	4
.nv.constant0._Z12transpose_v2ILi8ELi32EEvPfS0_ii:
	.zero		920


//--------------------- .nv.constant0._Z12transpose_v1PfS_ii --------------------------
	.section	.nv.constant0._Z12transpose_v1PfS_ii,"a",@progbits
	.sectionflags	@""
	.align	4
.nv.constant0._Z12transpose_v1PfS_ii:
	.zero		920


//--------------------- SYMBOLS --------------------------

	.type		.nv.reservedSmem.offset0,@object
	.size		.nv.reservedSmem.offset0,0x4
	.type		.nv.reservedSmem.cap,@object
	.size		.nv.reservedSmem.cap,0x4
